	.headerflags	@"EF_CUDA_TEXMODE_UNIFIED EF_CUDA_64BIT_ADDRESS EF_CUDA_ACCELERATORS EF_CUDA_SM90 EF_CUDA_VIRTUAL_SM(EF_CUDA_SM90)"
	.elftype	@"ET_EXEC"


//--------------------- .nv.info                  --------------------------
	.section	.nv.info,"",@"SHT_CUDA_INFO"
	.align	4


	//----- nvinfo : EIATTR_REGCOUNT
	.align		4
        /*0000*/ 	.byte	0x04, 0x2f
        /*0002*/ 	.short	(.L_3 - .L_2)
	.align		4
.L_2:
        /*0004*/ 	.word	index@(triton_poi_fused__native_batch_norm_legit_no_training_convolution_relu_104)
        /*0008*/ 	.word	0x0000001a


	//----- nvinfo : EIATTR_MIN_STACK_SIZE
	.align		4
.L_3:
        /*000c*/ 	.byte	0x04, 0x12
        /*000e*/ 	.short	(.L_5 - .L_4)
	.align		4
.L_4:
        /*0010*/ 	.word	index@(triton_poi_fused__native_batch_norm_legit_no_training_convolution_relu_104)
        /*0014*/ 	.word	0x00000000


	//----- nvinfo : EIATTR_FRAME_SIZE
	.align		4
.L_5:
        /*0018*/ 	.byte	0x04, 0x11
        /*001a*/ 	.short	(.L_7 - .L_6)
	.align		4
.L_6:
        /*001c*/ 	.word	index@(triton_poi_fused__native_batch_norm_legit_no_training_convolution_relu_104)
        /*0020*/ 	.word	0x00000000


	//----- nvinfo : EIATTR_MIN_STACK_SIZE
	.align		4
.L_7:
        /*0024*/ 	.byte	0x04, 0x12
        /*0026*/ 	.short	(.L_9 - .L_8)
	.align		4
.L_8:
        /*0028*/ 	.word	index@(triton_poi_fused__native_batch_norm_legit_no_training_convolution_relu_104)
        /*002c*/ 	.word	0x00000000
.L_9:


//--------------------- .nv.info.triton_poi_fused__native_batch_norm_legit_no_training_convolution_relu_104 --------------------------
	.section	.nv.info.triton_poi_fused__native_batch_norm_legit_no_training_convolution_relu_104,"",@"SHT_CUDA_INFO"
	.sectionflags	@""
	.align	4


	//----- nvinfo : EIATTR_CUDA_API_VERSION
	.align		4
        /*0000*/ 	.byte	0x04, 0x37
        /*0002*/ 	.short	(.L_11 - .L_10)
.L_10:
        /*0004*/ 	.word	0x0000007c


	//----- nvinfo : EIATTR_KPARAM_INFO
	.align		4
.L_11:
        /*0008*/ 	.byte	0x04, 0x17
        /*000a*/ 	.short	(.L_13 - .L_12)
.L_12:
        /*000c*/ 	.word	0x00000000
        /*0010*/ 	.short	0x0007
        /*0012*/ 	.short	0x0038
        /*0014*/ 	.byte	0x00, 0xf0, 0x11, 0x00


	//----- nvinfo : EIATTR_KPARAM_INFO
	.align		4
.L_13:
        /*0018*/ 	.byte	0x04, 0x17
        /*001a*/ 	.short	(.L_15 - .L_14)
.L_14:
        /*001c*/ 	.word	0x00000000
        /*0020*/ 	.short	0x0006
        /*0022*/ 	.short	0x0030
        /*0024*/ 	.byte	0x00, 0xf4, 0x21, 0x00


	//----- nvinfo : EIATTR_KPARAM_INFO
	.align		4
.L_15:
        /*0028*/ 	.byte	0x04, 0x17
        /*002a*/ 	.short	(.L_17 - .L_16)
.L_16:
        /*002c*/ 	.word	0x00000000
        /*0030*/ 	.short	0x0005
        /*0032*/ 	.short	0x0028
        /*0034*/ 	.byte	0x00, 0xf4, 0x21, 0x00


	//----- nvinfo : EIATTR_KPARAM_INFO
	.align		4
.L_17:
        /*0038*/ 	.byte	0x04, 0x17
        /*003a*/ 	.short	(.L_19 - .L_18)
.L_18:
        /*003c*/ 	.word	0x00000000
        /*0040*/ 	.short	0x0004
        /*0042*/ 	.short	0x0020
        /*0044*/ 	.byte	0x00, 0xf4, 0x21, 0x00


	//----- nvinfo : EIATTR_KPARAM_INFO
	.align		4
.L_19:
        /*0048*/ 	.byte	0x04, 0x17
        /*004a*/ 	.short	(.L_21 - .L_20)
.L_20:
        /*004c*/ 	.word	0x00000000
        /*0050*/ 	.short	0x0003
        /*0052*/ 	.short	0x0018
        /*0054*/ 	.byte	0x00, 0xf4, 0x21, 0x00


	//----- nvinfo : EIATTR_KPARAM_INFO
	.align		4
.L_21:
        /*0058*/ 	.byte	0x04, 0x17
        /*005a*/ 	.short	(.L_23 - .L_22)
.L_22:
        /*005c*/ 	.word	0x00000000
        /*0060*/ 	.short	0x0002
        /*0062*/ 	.short	0x0010
        /*0064*/ 	.byte	0x00, 0xf4, 0x21, 0x00


	//----- nvinfo : EIATTR_KPARAM_INFO
	.align		4
.L_23:
        /*0068*/ 	.byte	0x04, 0x17
        /*006a*/ 	.short	(.L_25 - .L_24)
.L_24:
        /*006c*/ 	.word	0x00000000
        /*0070*/ 	.short	0x0001
        /*0072*/ 	.short	0x0008
        /*0074*/ 	.byte	0x00, 0xf4, 0x21, 0x00


	//----- nvinfo : EIATTR_KPARAM_INFO
	.align		4
.L_25:
        /*0078*/ 	.byte	0x04, 0x17
        /*007a*/ 	.short	(.L_27 - .L_26)
.L_26:
        /*007c*/ 	.word	0x00000000
        /*0080*/ 	.short	0x0000
        /*0082*/ 	.short	0x0000
        /*0084*/ 	.byte	0x00, 0xf4, 0x21, 0x00


	//----- nvinfo : EIATTR_SPARSE_MMA_MASK
	.align		4
.L_27:
        /*0088*/ 	.byte	0x03, 0x50
        /*008a*/ 	.short	0x0000


	//----- nvinfo : EIATTR_MAXREG_COUNT
	.align		4
        /*008c*/ 	.byte	0x03, 0x1b
        /*008e*/ 	.short	0x00ff


	//----- nvinfo : EIATTR_EXIT_INSTR_OFFSETS
	.align		4
        /*0090*/ 	.byte	0x04, 0x1c
        /*0092*/ 	.short	(.L_29 - .L_28)


	//   ....[0]....
.L_28:
        /*0094*/ 	.word	0x00000470


	//----- nvinfo : EIATTR_REQNTID
	.align		4
.L_29:
        /*0098*/ 	.byte	0x04, 0x10
        /*009a*/ 	.short	(.L_31 - .L_30)
.L_30:
        /*009c*/ 	.word	0x00000080
        /*00a0*/ 	.word	0x00000001
        /*00a4*/ 	.word	0x00000001


	//----- nvinfo : EIATTR_CBANK_PARAM_SIZE
	.align		4
.L_31:
        /*00a8*/ 	.byte	0x03, 0x19
        /*00aa*/ 	.short	0x003c


	//----- nvinfo : EIATTR_PARAM_CBANK
	.align		4
        /*00ac*/ 	.byte	0x04, 0x0a
        /*00ae*/ 	.short	(.L_33 - .L_32)
	.align		4
.L_32:
        /*00b0*/ 	.word	index@(.nv.constant0.triton_poi_fused__native_batch_norm_legit_no_training_convolution_relu_104)
        /*00b4*/ 	.short	0x0210
        /*00b6*/ 	.short	0x003c


	//----- nvinfo : EIATTR_SW_WAR
	.align		4
.L_33:
        /*00b8*/ 	.byte	0x04, 0x36
        /*00ba*/ 	.short	(.L_35 - .L_34)
.L_34:
        /*00bc*/ 	.word	0x00000008
.L_35:


//--------------------- .nv.callgraph             --------------------------
	.section	.nv.callgraph,"",@"SHT_CUDA_CALLGRAPH"
	.align	4
	.sectionentsize	8
	.align		4
        /*0000*/ 	.word	0x00000000
	.align		4
        /*0004*/ 	.word	0xffffffff
	.align		4
        /*0008*/ 	.word	0x00000000
	.align		4
        /*000c*/ 	.word	0xfffffffe
	.align		4
        /*0010*/ 	.word	0x00000000
	.align		4
        /*0014*/ 	.word	0xfffffffd
	.align		4
        /*0018*/ 	.word	0x00000000
	.align		4
        /*001c*/ 	.word	0xfffffffc


//--------------------- .nv.constant4             --------------------------
	.section	.nv.constant4,"a",@progbits
	.align	8
	.align		8
.nv.constant4:
        /*0000*/ 	.dword	_$_str
	.align		8
        /*0008*/ 	.dword	_$_str_$_2


//--------------------- .text.triton_poi_fused__native_batch_norm_legit_no_training_convolution_relu_104 --------------------------
	.section	.text.triton_poi_fused__native_batch_norm_legit_no_training_convolution_relu_104,"ax",@progbits
	.align	128
        .global         triton_poi_fused__native_batch_norm_legit_no_training_convolution_relu_104
        .type           triton_poi_fused__native_batch_norm_legit_no_training_convolution_relu_104,@function
        .size           triton_poi_fused__native_batch_norm_legit_no_training_convolution_relu_104,(.L_x_1 - triton_poi_fused__native_batch_norm_legit_no_training_convolution_relu_104)
        .other          triton_poi_fused__native_batch_norm_legit_no_training_convolution_relu_104,@"STO_CUDA_ENTRY STV_DEFAULT"
triton_poi_fused__native_batch_norm_legit_no_training_convolution_relu_104:
.text.triton_poi_fused__native_batch_norm_legit_no_training_convolution_relu_104:
[----:B------:R-:W-:Y:S01]  /*0000*/  LDC R1, c[0x0][0x28] ;  /* 0x00000a00ff017b82 */ /* 0x000fe20000000800 */
[----:B------:R-:W1:Y:S07]  /*0010*/  S2R R0, SR_TID.X ;  /* 0x0000000000007919 */ /* 0x000e6e0000002100 */
[----:B------:R-:W2:Y:S01]  /*0020*/  LDC.64 R20, c[0x0][0x228] ;  /* 0x00008a00ff147b82 */ /* 0x000ea20000000a00 */
[----:B------:R-:W-:Y:S01]  /*0030*/  ULDC.64 UR4, c[0x0][0x208] ;  /* 0x0000820000047ab9 */ /* 0x000fe20000000a00 */
[----:B------:R-:W3:Y:S06]  /*0040*/  S2R R5, SR_CTAID.X ;  /* 0x0000000000057919 */ /* 0x000eec0000002500 */
[----:B------:R-:W4:Y:S08]  /*0050*/  LDC.64 R16, c[0x0][0x218] ;  /* 0x00008600ff107b82 */ /* 0x000f300000000a00 */
[----:B------:R-:W5:Y:S08]  /*0060*/  LDC.64 R18, c[0x0][0x220] ;  /* 0x00008800ff127b82 */ /* 0x000f700000000a00 */
[----:B------:R-:W5:Y:S01]  /*0070*/  LDC.64 R12, c[0x0][0x230] ;  /* 0x00008c00ff0c7b82 */ /* 0x000f620000000a00 */
[----:B-1----:R-:W-:-:S07]  /*0080*/  SHF.L.U32 R0, R0, 0x2, RZ ;  /* 0x0000000200007819 */ /* 0x002fce00000006ff */
[----:B------:R-:W1:Y:S01]  /*0090*/  LDC.64 R8, c[0x0][0x238] ;  /* 0x00008e00ff087b82 */ /* 0x000e620000000a00 */
[----:B---3--:R-:W-:Y:S02]  /*00a0*/  SHF.R.S32.HI R3, RZ, 0x16, R5 ;  /* 0x00000016ff037819 */ /* 0x008fe40000011405 */
[----:B------:R-:W-:Y:S02]  /*00b0*/  LOP3.LUT R0, R0, 0x1fc, RZ, 0xc0, !PT ;  /* 0x000001fc00007812 */ /* 0x000fe400078ec0ff */
[----:B------:R-:W-:Y:S02]  /*00c0*/  SGXT R3, R3, 0x1 ;  /* 0x000000010303781a */ /* 0x000fe40000000200 */
[----:B------:R-:W-:-:S04]  /*00d0*/  LEA R0, R5, R0, 0x9 ;  /* 0x0000000005007211 */ /* 0x000fc800078e48ff */
[----:B------:R-:W-:-:S04]  /*00e0*/  LEA.HI R3, R3, R0, RZ, 0xa ;  /* 0x0000000003037211 */ /* 0x000fc800078f50ff */
[----:B------:R-:W-:-:S04]  /*00f0*/  SHF.R.S32.HI R3, RZ, 0xa, R3 ;  /* 0x0000000aff037819 */ /* 0x000fc80000011403 */
[----:B------:R-:W-:-:S04]  /*0100*/  LEA.HI R2, R3, R3, RZ, 0x4 ;  /* 0x0000000303027211 */ /* 0x000fc800078f20ff */
[----:B------:R-:W-:-:S04]  /*0110*/  LOP3.LUT R2, R2, 0xfffffff0, RZ, 0xc0, !PT ;  /* 0xfffffff002027812 */ /* 0x000fc800078ec0ff */
[----:B------:R-:W-:Y:S02]  /*0120*/  IADD3 R15, R3, -R2, RZ ;  /* 0x80000002030f7210 */ /* 0x000fe40007ffe0ff */
[----:B------:R-:W3:Y:S03]  /*0130*/  LDC.64 R2, c[0x0][0x210] ;  /* 0x00008400ff027b82 */ /* 0x000ee60000000a00 */
[----:B--2---:R-:W-:-:S05]  /*0140*/  IMAD.WIDE R20, R15, 0x4, R20 ;  /* 0x000000040f147825 */ /* 0x004fca00078e0214 */
[----:B------:R2:W2:Y:S01]  /*0150*/  LDG.E.EL R10, desc[UR4][R20.64] ;  /* 0x00000004140a7981 */ /* 0x0004a2000c2e1900 */
[----:B----4-:R-:W-:-:S04]  /*0160*/  IMAD.WIDE R16, R15, 0x4, R16 ;  /* 0x000000040f107825 */ /* 0x010fc800078e0210 */
[----:B-----5:R-:W-:Y:S01]  /*0170*/  IMAD.WIDE R18, R15, 0x4, R18 ;  /* 0x000000040f127825 */ /* 0x020fe200078e0212 */
[----:B------:R4:W5:Y:S04]  /*0180*/  LDG.E.EL R11, desc[UR4][R16.64] ;  /* 0x00000004100b7981 */ /* 0x000968000c2e1900 */
[----:B------:R-:W5:Y:S01]  /*0190*/  LDG.E.EL R14, desc[UR4][R18.64] ;  /* 0x00000004120e7981 */ /* 0x000f62000c2e1900 */
[----:B---3--:R-:W-:-:S05]  /*01a0*/  IMAD.WIDE R2, R0, 0x4, R2 ;  /* 0x0000000400027825 */ /* 0x008fca00078e0202 */
[----:B------:R-:W5:Y:S01]  /*01b0*/  LDG.E.128 R4, desc[UR4][R2.64] ;  /* 0x0000000402047981 */ /* 0x000f62000c1e1d00 */
[----:B0-2---:R-:W-:-:S04]  /*01c0*/  IMAD.WIDE R20, R15, 0x4, R12 ;  /* 0x000000040f147825 */ /* 0x005fc800078e020c */
[----:B-1----:R-:W-:Y:S01]  /*01d0*/  IMAD.WIDE R22, R15, 0x4, R8 ;  /* 0x000000040f167825 */ /* 0x002fe200078e0208 */
[----:B------:R-:W2:Y:S01]  /*01e0*/  LDG.E.EL R12, desc[UR4][R20.64] ;  /* 0x00000004140c7981 */ /* 0x000ea2000c2e1900 */
[----:B----4-:R-:W-:Y:S01]  /*01f0*/  HFMA2.MMA R16, -RZ, RZ, 1.625, 0 ;  /* 0x3e800000ff107435 */ /* 0x010fe200000001ff */
[----:B------:R-:W0:Y:S02]  /*0200*/  LDC.64 R8, c[0x0][0x240] ;  /* 0x00009000ff087b82 */ /* 0x000e240000000a00 */
[----:B------:R-:W2:Y:S01]  /*0210*/  LDG.E.EL R13, desc[UR4][R22.64] ;  /* 0x00000004160d7981 */ /* 0x000ea2000c2e1900 */
[----:B------:R-:W-:-:S04]  /*0220*/  FADD R10, R10, 9.9999997473787516356e-06 ;  /* 0x3727c5ac0a0a7421 */ /* 0x000fc80000000000 */
[----:B------:R-:W1:Y:S02]  /*0230*/  MUFU.SQRT R15, R10 ;  /* 0x0000000a000f7308 */ /* 0x000e640000002000 */
[C---:B-1----:R-:W-:Y:S02]  /*0240*/  FSETP.GT.AND P0, PT, R15.reuse, 8.50705917302346158658e+37, PT ;  /* 0x7e8000000f00780b */ /* 0x042fe40003f04000 */
[----:B------:R-:W-:-:S11]  /*0250*/  FSETP.GEU.AND P1, PT, R15, 1.175494350822287508e-38, PT ;  /* 0x008000000f00780b */ /* 0x000fd60003f2e000 */
[----:B------:R-:W-:-:S04]  /*0260*/  @P0 FMUL R15, R15, 0.25 ;  /* 0x3e8000000f0f0820 */ /* 0x000fc80000400000 */
[----:B------:R-:W-:-:S06]  /*0270*/  @!P1 FMUL R15, R15, 16777216 ;  /* 0x4b8000000f0f9820 */ /* 0x000fcc0000400000 */
[----:B------:R-:W1:Y:S01]  /*0280*/  MUFU.RCP R15, R15 ;  /* 0x0000000f000f7308 */ /* 0x000e620000001000 */
[----:B------:R-:W-:Y:S01]  /*0290*/  FSEL R16, R16, 1, P0 ;  /* 0x3f80000010107808 */ /* 0x000fe20000000000 */
[--C-:B-----5:R-:W-:Y:S01]  /*02a0*/  FADD R4, R4, R11.reuse ;  /* 0x0000000b04047221 */ /* 0x120fe20000000000 */
[--C-:B------:R-:W-:Y:S01]  /*02b0*/  FADD R5, R5, R11.reuse ;  /* 0x0000000b05057221 */ /* 0x100fe20000000000 */
[--C-:B------:R-:W-:Y:S02]  /*02c0*/  FADD R6, R6, R11.reuse ;  /* 0x0000000b06067221 */ /* 0x100fe40000000000 */
[----:B------:R-:W-:Y:S01]  /*02d0*/  @!P1 FMUL R16, R16, 16777216 ;  /* 0x4b80000010109820 */ /* 0x000fe20000400000 */
[----:B------:R-:W-:Y:S01]  /*02e0*/  FADD R7, R7, R11 ;  /* 0x0000000b07077221 */ /* 0x000fe20000000000 */
[C---:B------:R-:W-:Y:S01]  /*02f0*/  FADD R11, -R14.reuse, R4 ;  /* 0x000000040e0b7221 */ /* 0x040fe20000000100 */
[C---:B------:R-:W-:Y:S02]  /*0300*/  FADD R17, -R14.reuse, R6 ;  /* 0x000000060e117221 */ /* 0x040fe40000000100 */
[C---:B------:R-:W-:Y:S01]  /*0310*/  FADD R19, -R14.reuse, R7 ;  /* 0x000000070e137221 */ /* 0x040fe20000000100 */
[----:B-1----:R-:W-:Y:S01]  /*0320*/  FMUL R16, R15, R16 ;  /* 0x000000100f107220 */ /* 0x002fe20000400000 */
[----:B------:R-:W-:-:S03]  /*0330*/  FADD R15, -R14, R5 ;  /* 0x000000050e0f7221 */ /* 0x000fc60000000100 */
[C---:B------:R-:W-:Y:S01]  /*0340*/  FMUL R11, R16.reuse, R11 ;  /* 0x0000000b100b7220 */ /* 0x040fe20000400000 */
[C---:B------:R-:W-:Y:S01]  /*0350*/  FMUL R14, R16.reuse, R15 ;  /* 0x0000000f100e7220 */ /* 0x040fe20000400000 */
[C---:B------:R-:W-:Y:S01]  /*0360*/  FMUL R10, R16.reuse, R17 ;  /* 0x00000011100a7220 */ /* 0x040fe20000400000 */
[----:B------:R-:W-:Y:S01]  /*0370*/  FMUL R16, R16, R19 ;  /* 0x0000001310107220 */ /* 0x000fe20000400000 */
[C-C-:B--2---:R-:W-:Y:S01]  /*0380*/  FFMA R11, R12.reuse, R11, R13.reuse ;  /* 0x0000000b0c0b7223 */ /* 0x144fe2000000000d */
[C-C-:B------:R-:W-:Y:S01]  /*0390*/  FFMA R14, R12.reuse, R14, R13.reuse ;  /* 0x0000000e0c0e7223 */ /* 0x140fe2000000000d */
[C-C-:B------:R-:W-:Y:S01]  /*03a0*/  FFMA R10, R12.reuse, R10, R13.reuse ;  /* 0x0000000a0c0a7223 */ /* 0x140fe2000000000d */
[----:B------:R-:W-:Y:S02]  /*03b0*/  FFMA R16, R12, R16, R13 ;  /* 0x000000100c107223 */ /* 0x000fe4000000000d */
[----:B------:R-:W-:Y:S02]  /*03c0*/  FSETP.GEU.AND P3, PT, R11, RZ, PT ;  /* 0x000000ff0b00720b */ /* 0x000fe40003f6e000 */
[----:B------:R-:W-:-:S02]  /*03d0*/  FSETP.GEU.AND P2, PT, R14, RZ, PT ;  /* 0x000000ff0e00720b */ /* 0x000fc40003f4e000 */
[----:B------:R-:W-:Y:S02]  /*03e0*/  FSETP.GEU.AND P1, PT, R10, RZ, PT ;  /* 0x000000ff0a00720b */ /* 0x000fe40003f2e000 */
[----:B------:R-:W-:Y:S01]  /*03f0*/  FSETP.GEU.AND P0, PT, R16, RZ, PT ;  /* 0x000000ff1000720b */ /* 0x000fe20003f0e000 */
[----:B0-----:R-:W-:Y:S01]  /*0400*/  IMAD.WIDE R12, R0, 0x4, R8 ;  /* 0x00000004000c7825 */ /* 0x001fe200078e0208 */
[----:B------:R-:W-:Y:S02]  /*0410*/  SEL R8, R11, RZ, P3 ;  /* 0x000000ff0b087207 */ /* 0x000fe40001800000 */
[----:B------:R-:W-:Y:S02]  /*0420*/  SEL R9, R14, RZ, P2 ;  /* 0x000000ff0e097207 */ /* 0x000fe40001000000 */
[----:B------:R-:W-:Y:S02]  /*0430*/  SEL R10, R10, RZ, P1 ;  /* 0x000000ff0a0a7207 */ /* 0x000fe40000800000 */
[----:B------:R-:W-:Y:S01]  /*0440*/  SEL R11, R16, RZ, P0 ;  /* 0x000000ff100b7207 */ /* 0x000fe20000000000 */
[----:B------:R-:W-:Y:S04]  /*0450*/  STG.E.128 desc[UR4][R2.64], R4 ;  /* 0x0000000402007986 */ /* 0x000fe8000c101d04 */
[----:B------:R-:W-:Y:S01]  /*0460*/  STG.E.128 desc[UR4][R12.64], R8 ;  /* 0x000000080c007986 */ /* 0x000fe2000c101d04 */
[----:B------:R-:W-:Y:S05]  /*0470*/  EXIT ;  /* 0x000000000000794d */ /* 0x000fea0003800000 */
.L_x_0:
[----:B------:R-:W-:-:S00]  /*0480*/  BRA `(.L_x_0) ;  /* 0xfffffffc00fc7947 */ /* 0x000fc0000383ffff */
[----:B------:R-:W-:-:S00]  /*0490*/  NOP ;  /* 0x0000000000007918 */ /* 0x000fc00000000000 */
        /* <DEDUP_REMOVED lines=14> */
.L_x_1:


//--------------------- .nv.global.init           --------------------------
	.section	.nv.global.init,"aw",@progbits
.nv.global.init:
	.type		_$_str,@object
	.size		_$_str,(_$_str_$_2 - _$_str)
_$_str:
        /*0000*/ 	.byte	0x5f, 0x5f, 0x43, 0x55, 0x44, 0x41, 0x5f, 0x46, 0x54, 0x5a, 0x00
	.type		_$_str_$_2,@object
	.size		_$_str_$_2,(.L_1 - _$_str_$_2)
_$_str_$_2:
        /*000b*/ 	.byte	0x5f, 0x5f, 0x43, 0x55, 0x44, 0x41, 0x5f, 0x50, 0x52, 0x45, 0x43, 0x5f, 0x53, 0x51, 0x52, 0x54
        /*001b*/ 	.byte	0x00
.L_1:


//--------------------- .nv.constant0.triton_poi_fused__native_batch_norm_legit_no_training_convolution_relu_104 --------------------------
	.section	.nv.constant0.triton_poi_fused__native_batch_norm_legit_no_training_convolution_relu_104,"a",@progbits
	.sectionflags	@""
	.align	4
.nv.constant0.triton_poi_fused__native_batch_norm_legit_no_training_convolution_relu_104:
	.zero		588
